//
// Generated by NVIDIA NVVM Compiler
//
// Compiler Build ID: CL-36424714
// Cuda compilation tools, release 13.0, V13.0.88
// Based on NVVM 20.0.0
//

.version 9.0
.target sm_100
.address_size 64

	// .globl	_Z11test_globalPf
.global .align 1 .b8 _ZN34_INTERNAL_1dcacabe_4_k_cu_95752c654cuda3std3__45__cpo5beginE[1];
.global .align 1 .b8 _ZN34_INTERNAL_1dcacabe_4_k_cu_95752c654cuda3std3__45__cpo3endE[1];
.global .align 1 .b8 _ZN34_INTERNAL_1dcacabe_4_k_cu_95752c654cuda3std3__45__cpo6cbeginE[1];
.global .align 1 .b8 _ZN34_INTERNAL_1dcacabe_4_k_cu_95752c654cuda3std3__45__cpo4cendE[1];
.global .align 1 .b8 _ZN34_INTERNAL_1dcacabe_4_k_cu_95752c654cuda3std3__45__cpo6rbeginE[1];
.global .align 1 .b8 _ZN34_INTERNAL_1dcacabe_4_k_cu_95752c654cuda3std3__45__cpo4rendE[1];
.global .align 1 .b8 _ZN34_INTERNAL_1dcacabe_4_k_cu_95752c654cuda3std3__45__cpo7crbeginE[1];
.global .align 1 .b8 _ZN34_INTERNAL_1dcacabe_4_k_cu_95752c654cuda3std3__45__cpo5crendE[1];
.global .align 1 .b8 _ZN34_INTERNAL_1dcacabe_4_k_cu_95752c654cuda3std3__419piecewise_constructE[1];
.global .align 1 .b8 _ZN34_INTERNAL_1dcacabe_4_k_cu_95752c654cuda3std6ranges3__45__cpo4swapE[1];
.global .align 1 .b8 _ZN34_INTERNAL_1dcacabe_4_k_cu_95752c654cuda3std6ranges3__45__cpo9iter_moveE[1];
.global .align 1 .b8 _ZN34_INTERNAL_1dcacabe_4_k_cu_95752c654cuda3std6ranges3__45__cpo5beginE[1];
.global .align 1 .b8 _ZN34_INTERNAL_1dcacabe_4_k_cu_95752c654cuda3std6ranges3__45__cpo3endE[1];
.global .align 1 .b8 _ZN34_INTERNAL_1dcacabe_4_k_cu_95752c654cuda3std6ranges3__45__cpo6cbeginE[1];
.global .align 1 .b8 _ZN34_INTERNAL_1dcacabe_4_k_cu_95752c654cuda3std6ranges3__45__cpo4cendE[1];
.global .align 1 .b8 _ZN34_INTERNAL_1dcacabe_4_k_cu_95752c654cuda3std6ranges3__45__cpo7advanceE[1];
.global .align 1 .b8 _ZN34_INTERNAL_1dcacabe_4_k_cu_95752c654cuda3std6ranges3__45__cpo9iter_swapE[1];
.global .align 1 .b8 _ZN34_INTERNAL_1dcacabe_4_k_cu_95752c654cuda3std6ranges3__45__cpo4nextE[1];
.global .align 1 .b8 _ZN34_INTERNAL_1dcacabe_4_k_cu_95752c654cuda3std6ranges3__45__cpo4prevE[1];
.global .align 1 .b8 _ZN34_INTERNAL_1dcacabe_4_k_cu_95752c654cuda3std6ranges3__45__cpo4dataE[1];
.global .align 1 .b8 _ZN34_INTERNAL_1dcacabe_4_k_cu_95752c654cuda3std6ranges3__45__cpo5cdataE[1];
.global .align 1 .b8 _ZN34_INTERNAL_1dcacabe_4_k_cu_95752c654cuda3std6ranges3__45__cpo4sizeE[1];
.global .align 1 .b8 _ZN34_INTERNAL_1dcacabe_4_k_cu_95752c654cuda3std6ranges3__45__cpo5ssizeE[1];
.global .align 1 .b8 _ZN34_INTERNAL_1dcacabe_4_k_cu_95752c654cuda3std6ranges3__45__cpo8distanceE[1];

.visible .entry _Z11test_globalPf(
	.param .u64 .ptr .align 1 _Z11test_globalPf_param_0
)
{
	.reg .b32 	%r<5>;
	.reg .b64 	%rd<3>;

	ld.param.u64 	%rd1, [_Z11test_globalPf_param_0];
	cvta.to.global.u64 	%rd2, %rd1;
	mov.b32 	%r1, 1065353216;
	st.global.u32 	[%rd2], %r1;
	mov.b32 	%r2, 1073741824;
	st.global.u32 	[%rd2+4], %r2;
	mov.b32 	%r3, 1080033280;
	st.global.u32 	[%rd2+8], %r3;
	st.global.u32 	[%rd2+12], %r1;
	mov.b32 	%r4, 1077936128;
	st.global.u32 	[%rd2+16], %r4;
	ret;

}


// ===== COMPILED SASS (sm_100) =====

	.target	sm_100

	.elftype	@"ET_EXEC"


//--------------------- .note.nv.tkinfo           --------------------------
	.section	.note.nv.tkinfo,"",@"SHT_NOTE"
	.sectionflags	@"SHF_NOTE_NV_TKINFO"
	.tkinfo
        /*0018*/ 	.word	0x00000002
        /*0030*/ 	.string	""
        /*0030*/ 	.string	"ptxas"
        /*0030*/ 	.string	"Cuda compilation tools, release 13.0, V13.0.88"
        /*0030*/ 	.string	"Build cuda_13.0.r13.0/compiler.36424714_0"
        /*0030*/ 	.string	"-arch sm_100 -m 64 "



//--------------------- .note.nv.cuinfo           --------------------------
	.section	.note.nv.cuinfo,"",@"SHT_NOTE"
	.sectionflags	@"SHF_NOTE_NV_CUINFO"
        /*0018*/ 	.short	0x0002
        /*001a*/ 	.short	0x0064
        /*001c*/ 	.short	0x0082
	.zero		2


//--------------------- .nv.info                  --------------------------
	.section	.nv.info,"",@"SHT_CUDA_INFO"
	.align	4


	//----- nvinfo : EIATTR_REGCOUNT
	.align		4
        /*0000*/ 	.byte	0x04, 0x2f
        /*0002*/ 	.short	(.L_25 - .L_24)
	.align		4
.L_24:
        /*0004*/ 	.word	index@(_Z11test_globalPf)
        /*0008*/ 	.word	0x0000000e


	//----- nvinfo : EIATTR_FRAME_SIZE
	.align		4
.L_25:
        /*000c*/ 	.byte	0x04, 0x11
        /*000e*/ 	.short	(.L_27 - .L_26)
	.align		4
.L_26:
        /*0010*/ 	.word	index@(_Z11test_globalPf)
        /*0014*/ 	.word	0x00000000


	//----- nvinfo : EIATTR_MIN_STACK_SIZE
	.align		4
.L_27:
        /*0018*/ 	.byte	0x04, 0x12
        /*001a*/ 	.short	(.L_29 - .L_28)
	.align		4
.L_28:
        /*001c*/ 	.word	index@(_Z11test_globalPf)
        /*0020*/ 	.word	0x00000000
.L_29:


//--------------------- .nv.compat                --------------------------
	.section	.nv.compat,"",@"SHT_CUDA_COMPAT_INFO"
	.align	4
        /*0000*/ 	.byte	0x02, 0x09, 0x00, 0x00, 0x02, 0x02, 0x01, 0x00, 0x02, 0x05, 0x05, 0x00, 0x03, 0x07, 0x01, 0x01
        /*0010*/ 	.byte	0x02, 0x03, 0x00, 0x00, 0x02, 0x06, 0x01, 0x00, 0x04, 0x0b, 0x08, 0x00, 0x09, 0x00, 0x00, 0x00
        /*0020*/ 	.byte	0x00, 0x00, 0x00, 0x00


//--------------------- .nv.info._Z11test_globalPf --------------------------
	.section	.nv.info._Z11test_globalPf,"",@"SHT_CUDA_INFO"
	.sectionflags	@""
	.align	4


	//----- nvinfo : EIATTR_CUDA_API_VERSION
	.align		4
        /*0000*/ 	.byte	0x04, 0x37
        /*0002*/ 	.short	(.L_31 - .L_30)
.L_30:
        /*0004*/ 	.word	0x00000082


	//----- nvinfo : EIATTR_KPARAM_INFO
	.align		4
.L_31:
        /*0008*/ 	.byte	0x04, 0x17
        /*000a*/ 	.short	(.L_33 - .L_32)
.L_32:
        /*000c*/ 	.word	0x00000000
        /*0010*/ 	.short	0x0000
        /*0012*/ 	.short	0x0000
        /*0014*/ 	.byte	0x00, 0xf5, 0x21, 0x00


	//----- nvinfo : EIATTR_SPARSE_MMA_MASK
	.align		4
.L_33:
        /*0018*/ 	.byte	0x03, 0x50
        /*001a*/ 	.short	0x0000


	//----- nvinfo : EIATTR_MAXREG_COUNT
	.align		4
        /*001c*/ 	.byte	0x03, 0x1b
        /*001e*/ 	.short	0x00ff


	//----- nvinfo : EIATTR_MERCURY_ISA_VERSION
	.align		4
        /*0020*/ 	.byte	0x03, 0x5f
        /*0022*/ 	.short	0x0101


	//----- nvinfo : EIATTR_VRC_CTA_INIT_COUNT
	.align		4
        /*0024*/ 	.byte	0x02, 0x4a
	.zero		1
	.zero		1


	//----- nvinfo : EIATTR_EXIT_INSTR_OFFSETS
	.align		4
        /*0028*/ 	.byte	0x04, 0x1c
        /*002a*/ 	.short	(.L_35 - .L_34)


	//   ....[0]....
.L_34:
        /*002c*/ 	.word	0x000000c0


	//----- nvinfo : EIATTR_CBANK_PARAM_SIZE
	.align		4
.L_35:
        /*0030*/ 	.byte	0x03, 0x19
        /*0032*/ 	.short	0x0008


	//----- nvinfo : EIATTR_PARAM_CBANK
	.align		4
        /*0034*/ 	.byte	0x04, 0x0a
        /*0036*/ 	.short	(.L_37 - .L_36)
	.align		4
.L_36:
        /*0038*/ 	.word	index@(.nv.constant0._Z11test_globalPf)
        /*003c*/ 	.short	0x0380
        /*003e*/ 	.short	0x0008


	//----- nvinfo : EIATTR_SW_WAR
	.align		4
.L_37:
        /*0040*/ 	.byte	0x04, 0x36
        /*0042*/ 	.short	(.L_39 - .L_38)
.L_38:
        /*0044*/ 	.word	0x00000008
.L_39:


//--------------------- .nv.callgraph             --------------------------
	.section	.nv.callgraph,"",@"SHT_CUDA_CALLGRAPH"
	.align	4
	.sectionentsize	8
	.align		4
        /*0000*/ 	.word	0x00000000
	.align		4
        /*0004*/ 	.word	0xffffffff
	.align		4
        /*0008*/ 	.word	0x00000000
	.align		4
        /*000c*/ 	.word	0xfffffffe
	.align		4
        /*0010*/ 	.word	0x00000000
	.align		4
        /*0014*/ 	.word	0xfffffffd
	.align		4
        /*0018*/ 	.word	0x00000000
	.align		4
        /*001c*/ 	.word	0xfffffffc


//--------------------- .nv.constant4             --------------------------
	.section	.nv.constant4,"a",@progbits
	.align	8
	.align		8
.nv.constant4:
        /*0000*/ 	.dword	_ZN34_INTERNAL_1dcacabe_4_k_cu_95752c654cuda3std3__45__cpo5beginE
	.align		8
        /*0008*/ 	.dword	_ZN34_INTERNAL_1dcacabe_4_k_cu_95752c654cuda3std3__45__cpo3endE
	.align		8
        /*0010*/ 	.dword	_ZN34_INTERNAL_1dcacabe_4_k_cu_95752c654cuda3std3__45__cpo6cbeginE
	.align		8
        /*0018*/ 	.dword	_ZN34_INTERNAL_1dcacabe_4_k_cu_95752c654cuda3std3__45__cpo4cendE
	.align		8
        /*0020*/ 	.dword	_ZN34_INTERNAL_1dcacabe_4_k_cu_95752c654cuda3std3__45__cpo6rbeginE
	.align		8
        /*0028*/ 	.dword	_ZN34_INTERNAL_1dcacabe_4_k_cu_95752c654cuda3std3__45__cpo4rendE
	.align		8
        /*0030*/ 	.dword	_ZN34_INTERNAL_1dcacabe_4_k_cu_95752c654cuda3std3__45__cpo7crbeginE
	.align		8
        /*0038*/ 	.dword	_ZN34_INTERNAL_1dcacabe_4_k_cu_95752c654cuda3std3__45__cpo5crendE
	.align		8
        /*0040*/ 	.dword	_ZN34_INTERNAL_1dcacabe_4_k_cu_95752c654cuda3std3__419piecewise_constructE
	.align		8
        /*0048*/ 	.dword	_ZN34_INTERNAL_1dcacabe_4_k_cu_95752c654cuda3std6ranges3__45__cpo4swapE
	.align		8
        /*0050*/ 	.dword	_ZN34_INTERNAL_1dcacabe_4_k_cu_95752c654cuda3std6ranges3__45__cpo9iter_moveE
	.align		8
        /*0058*/ 	.dword	_ZN34_INTERNAL_1dcacabe_4_k_cu_95752c654cuda3std6ranges3__45__cpo5beginE
	.align		8
        /*0060*/ 	.dword	_ZN34_INTERNAL_1dcacabe_4_k_cu_95752c654cuda3std6ranges3__45__cpo3endE
	.align		8
        /*0068*/ 	.dword	_ZN34_INTERNAL_1dcacabe_4_k_cu_95752c654cuda3std6ranges3__45__cpo6cbeginE
	.align		8
        /*0070*/ 	.dword	_ZN34_INTERNAL_1dcacabe_4_k_cu_95752c654cuda3std6ranges3__45__cpo4cendE
	.align		8
        /*0078*/ 	.dword	_ZN34_INTERNAL_1dcacabe_4_k_cu_95752c654cuda3std6ranges3__45__cpo7advanceE
	.align		8
        /*0080*/ 	.dword	_ZN34_INTERNAL_1dcacabe_4_k_cu_95752c654cuda3std6ranges3__45__cpo9iter_swapE
	.align		8
        /*0088*/ 	.dword	_ZN34_INTERNAL_1dcacabe_4_k_cu_95752c654cuda3std6ranges3__45__cpo4nextE
	.align		8
        /*0090*/ 	.dword	_ZN34_INTERNAL_1dcacabe_4_k_cu_95752c654cuda3std6ranges3__45__cpo4prevE
	.align		8
        /*0098*/ 	.dword	_ZN34_INTERNAL_1dcacabe_4_k_cu_95752c654cuda3std6ranges3__45__cpo4dataE
	.align		8
        /*00a0*/ 	.dword	_ZN34_INTERNAL_1dcacabe_4_k_cu_95752c654cuda3std6ranges3__45__cpo5cdataE
	.align		8
        /*00a8*/ 	.dword	_ZN34_INTERNAL_1dcacabe_4_k_cu_95752c654cuda3std6ranges3__45__cpo4sizeE
	.align		8
        /*00b0*/ 	.dword	_ZN34_INTERNAL_1dcacabe_4_k_cu_95752c654cuda3std6ranges3__45__cpo5ssizeE
	.align		8
        /*00b8*/ 	.dword	_ZN34_INTERNAL_1dcacabe_4_k_cu_95752c654cuda3std6ranges3__45__cpo8distanceE


//--------------------- .text._Z11test_globalPf   --------------------------
	.section	.text._Z11test_globalPf,"ax",@progbits
	.align	128
        .global         _Z11test_globalPf
        .type           _Z11test_globalPf,@function
        .size           _Z11test_globalPf,(.L_x_1 - _Z11test_globalPf)
        .other          _Z11test_globalPf,@"STO_CUDA_ENTRY STV_DEFAULT"
_Z11test_globalPf:
.text._Z11test_globalPf:
[----:B------:R-:W-:Y:S08]  /*0000*/  LDC R1, c[0x0][0x37c] ;  /* 0x0000df00ff017b82 */ /* 0x000ff00000000800 */
[----:B------:R-:W0:Y:S01]  /*0010*/  LDC.64 R2, c[0x0][0x380] ;  /* 0x0000e000ff027b82 */ /* 0x000e220000000a00 */
[----:B------:R-:W0:Y:S01]  /*0020*/  LDCU.64 UR4, c[0x0][0x358] ;  /* 0x00006b00ff0477ac */ /* 0x000e220008000a00 */
[----:B------:R-:W-:-:S02]  /*0030*/  HFMA2 R9, -RZ, RZ, 2.1875, 0 ;  /* 0x40600000ff097431 */ /* 0x000fc400000001ff */
[----:B------:R-:W-:Y:S01]  /*0040*/  IMAD.MOV.U32 R5, RZ, RZ, 0x3f800000 ;  /* 0x3f800000ff057424 */ /* 0x000fe200078e00ff */
[----:B------:R-:W-:Y:S01]  /*0050*/  MOV R11, 0x40400000 ;  /* 0x40400000000b7802 */ /* 0x000fe20000000f00 */
[----:B------:R-:W-:-:S03]  /*0060*/  IMAD.MOV.U32 R7, RZ, RZ, 0x40000000 ;  /* 0x40000000ff077424 */ /* 0x000fc600078e00ff */
[----:B0-----:R-:W-:Y:S04]  /*0070*/  STG.E desc[UR4][R2.64], R5 ;  /* 0x0000000502007986 */ /* 0x001fe8000c101904 */
[----:B------:R-:W-:Y:S04]  /*0080*/  STG.E desc[UR4][R2.64+0xc], R5 ;  /* 0x00000c0502007986 */ /* 0x000fe8000c101904 */
[----:B------:R-:W-:Y:S04]  /*0090*/  STG.E desc[UR4][R2.64+0x4], R7 ;  /* 0x0000040702007986 */ /* 0x000fe8000c101904 */
[----:B------:R-:W-:Y:S04]  /*00a0*/  STG.E desc[UR4][R2.64+0x8], R9 ;  /* 0x0000080902007986 */ /* 0x000fe8000c101904 */
[----:B------:R-:W-:Y:S01]  /*00b0*/  STG.E desc[UR4][R2.64+0x10], R11 ;  /* 0x0000100b02007986 */ /* 0x000fe2000c101904 */
[----:B------:R-:W-:Y:S05]  /*00c0*/  EXIT ;  /* 0x000000000000794d */ /* 0x000fea0003800000 */
.L_x_0:
[----:B------:R-:W-:-:S00]  /*00d0*/  BRA `(.L_x_0) ;  /* 0xfffffffc00fc7947 */ /* 0x000fc0000383ffff */
[----:B------:R-:W-:-:S00]  /*00e0*/  NOP ;  /* 0x0000000000007918 */ /* 0x000fc00000000000 */
        /* <DEDUP_REMOVED lines=9> */
.L_x_1:


//--------------------- .nv.shared.reserved.0     --------------------------
	.section	.nv.shared.reserved.0,"aw",@nobits
	.weak		__nv_reservedSMEM_offset_0_alias
	.size		__nv_reservedSMEM_offset_0_alias, 0, 64
	.other		__nv_reservedSMEM_offset_0_alias,@"STO_CUDA_RESERVED_SHARED STV_DEFAULT"
__nv_reservedSMEM_offset_0_alias:
	.zero		0
	.zero		64


//--------------------- .nv.global                --------------------------
	.section	.nv.global,"aw",@nobits
.nv.global:
	.type		_ZN34_INTERNAL_1dcacabe_4_k_cu_95752c654cuda3std3__45__cpo6cbeginE,@object
	.size		_ZN34_INTERNAL_1dcacabe_4_k_cu_95752c654cuda3std3__45__cpo6cbeginE,(_ZN34_INTERNAL_1dcacabe_4_k_cu_95752c654cuda3std6ranges3__45__cpo4prevE - _ZN34_INTERNAL_1dcacabe_4_k_cu_95752c654cuda3std3__45__cpo6cbeginE)
_ZN34_INTERNAL_1dcacabe_4_k_cu_95752c654cuda3std3__45__cpo6cbeginE:
	.zero		1
	.type		_ZN34_INTERNAL_1dcacabe_4_k_cu_95752c654cuda3std6ranges3__45__cpo4prevE,@object
	.size		_ZN34_INTERNAL_1dcacabe_4_k_cu_95752c654cuda3std6ranges3__45__cpo4prevE,(_ZN34_INTERNAL_1dcacabe_4_k_cu_95752c654cuda3std6ranges3__45__cpo9iter_moveE - _ZN34_INTERNAL_1dcacabe_4_k_cu_95752c654cuda3std6ranges3__45__cpo4prevE)
_ZN34_INTERNAL_1dcacabe_4_k_cu_95752c654cuda3std6ranges3__45__cpo4prevE:
	.zero		1
	.type		_ZN34_INTERNAL_1dcacabe_4_k_cu_95752c654cuda3std6ranges3__45__cpo9iter_moveE,@object
	.size		_ZN34_INTERNAL_1dcacabe_4_k_cu_95752c654cuda3std6ranges3__45__cpo9iter_moveE,(_ZN34_INTERNAL_1dcacabe_4_k_cu_95752c654cuda3std3__45__cpo7crbeginE - _ZN34_INTERNAL_1dcacabe_4_k_cu_95752c654cuda3std6ranges3__45__cpo9iter_moveE)
_ZN34_INTERNAL_1dcacabe_4_k_cu_95752c654cuda3std6ranges3__45__cpo9iter_moveE:
	.zero		1
	.type		_ZN34_INTERNAL_1dcacabe_4_k_cu_95752c654cuda3std3__45__cpo7crbeginE,@object
	.size		_ZN34_INTERNAL_1dcacabe_4_k_cu_95752c654cuda3std3__45__cpo7crbeginE,(_ZN34_INTERNAL_1dcacabe_4_k_cu_95752c654cuda3std6ranges3__45__cpo5ssizeE - _ZN34_INTERNAL_1dcacabe_4_k_cu_95752c654cuda3std3__45__cpo7crbeginE)
_ZN34_INTERNAL_1dcacabe_4_k_cu_95752c654cuda3std3__45__cpo7crbeginE:
	.zero		1
	.type		_ZN34_INTERNAL_1dcacabe_4_k_cu_95752c654cuda3std6ranges3__45__cpo5ssizeE,@object
	.size		_ZN34_INTERNAL_1dcacabe_4_k_cu_95752c654cuda3std6ranges3__45__cpo5ssizeE,(_ZN34_INTERNAL_1dcacabe_4_k_cu_95752c654cuda3std6ranges3__45__cpo4cendE - _ZN34_INTERNAL_1dcacabe_4_k_cu_95752c654cuda3std6ranges3__45__cpo5ssizeE)
_ZN34_INTERNAL_1dcacabe_4_k_cu_95752c654cuda3std6ranges3__45__cpo5ssizeE:
	.zero		1
	.type		_ZN34_INTERNAL_1dcacabe_4_k_cu_95752c654cuda3std6ranges3__45__cpo4cendE,@object
	.size		_ZN34_INTERNAL_1dcacabe_4_k_cu_95752c654cuda3std6ranges3__45__cpo4cendE,(_ZN34_INTERNAL_1dcacabe_4_k_cu_95752c654cuda3std3__45__cpo5beginE - _ZN34_INTERNAL_1dcacabe_4_k_cu_95752c654cuda3std6ranges3__45__cpo4cendE)
_ZN34_INTERNAL_1dcacabe_4_k_cu_95752c654cuda3std6ranges3__45__cpo4cendE:
	.zero		1
	.type		_ZN34_INTERNAL_1dcacabe_4_k_cu_95752c654cuda3std3__45__cpo5beginE,@object
	.size		_ZN34_INTERNAL_1dcacabe_4_k_cu_95752c654cuda3std3__45__cpo5beginE,(_ZN34_INTERNAL_1dcacabe_4_k_cu_95752c654cuda3std6ranges3__45__cpo9iter_swapE - _ZN34_INTERNAL_1dcacabe_4_k_cu_95752c654cuda3std3__45__cpo5beginE)
_ZN34_INTERNAL_1dcacabe_4_k_cu_95752c654cuda3std3__45__cpo5beginE:
	.zero		1
	.type		_ZN34_INTERNAL_1dcacabe_4_k_cu_95752c654cuda3std6ranges3__45__cpo9iter_swapE,@object
	.size		_ZN34_INTERNAL_1dcacabe_4_k_cu_95752c654cuda3std6ranges3__45__cpo9iter_swapE,(_ZN34_INTERNAL_1dcacabe_4_k_cu_95752c654cuda3std3__419piecewise_constructE - _ZN34_INTERNAL_1dcacabe_4_k_cu_95752c654cuda3std6ranges3__45__cpo9iter_swapE)
_ZN34_INTERNAL_1dcacabe_4_k_cu_95752c654cuda3std6ranges3__45__cpo9iter_swapE:
	.zero		1
	.type		_ZN34_INTERNAL_1dcacabe_4_k_cu_95752c654cuda3std3__419piecewise_constructE,@object
	.size		_ZN34_INTERNAL_1dcacabe_4_k_cu_95752c654cuda3std3__419piecewise_constructE,(_ZN34_INTERNAL_1dcacabe_4_k_cu_95752c654cuda3std3__45__cpo6rbeginE - _ZN34_INTERNAL_1dcacabe_4_k_cu_95752c654cuda3std3__419piecewise_constructE)
_ZN34_INTERNAL_1dcacabe_4_k_cu_95752c654cuda3std3__419piecewise_constructE:
	.zero		1
	.type		_ZN34_INTERNAL_1dcacabe_4_k_cu_95752c654cuda3std3__45__cpo6rbeginE,@object
	.size		_ZN34_INTERNAL_1dcacabe_4_k_cu_95752c654cuda3std3__45__cpo6rbeginE,(_ZN34_INTERNAL_1dcacabe_4_k_cu_95752c654cuda3std6ranges3__45__cpo5cdataE - _ZN34_INTERNAL_1dcacabe_4_k_cu_95752c654cuda3std3__45__cpo6rbeginE)
_ZN34_INTERNAL_1dcacabe_4_k_cu_95752c654cuda3std3__45__cpo6rbeginE:
	.zero		1
	.type		_ZN34_INTERNAL_1dcacabe_4_k_cu_95752c654cuda3std6ranges3__45__cpo5cdataE,@object
	.size		_ZN34_INTERNAL_1dcacabe_4_k_cu_95752c654cuda3std6ranges3__45__cpo5cdataE,(_ZN34_INTERNAL_1dcacabe_4_k_cu_95752c654cuda3std6ranges3__45__cpo3endE - _ZN34_INTERNAL_1dcacabe_4_k_cu_95752c654cuda3std6ranges3__45__cpo5cdataE)
_ZN34_INTERNAL_1dcacabe_4_k_cu_95752c654cuda3std6ranges3__45__cpo5cdataE:
	.zero		1
	.type		_ZN34_INTERNAL_1dcacabe_4_k_cu_95752c654cuda3std6ranges3__45__cpo3endE,@object
	.size		_ZN34_INTERNAL_1dcacabe_4_k_cu_95752c654cuda3std6ranges3__45__cpo3endE,(_ZN34_INTERNAL_1dcacabe_4_k_cu_95752c654cuda3std3__45__cpo4cendE - _ZN34_INTERNAL_1dcacabe_4_k_cu_95752c654cuda3std6ranges3__45__cpo3endE)
_ZN34_INTERNAL_1dcacabe_4_k_cu_95752c654cuda3std6ranges3__45__cpo3endE:
	.zero		1
	.type		_ZN34_INTERNAL_1dcacabe_4_k_cu_95752c654cuda3std3__45__cpo4cendE,@object
	.size		_ZN34_INTERNAL_1dcacabe_4_k_cu_95752c654cuda3std3__45__cpo4cendE,(_ZN34_INTERNAL_1dcacabe_4_k_cu_95752c654cuda3std6ranges3__45__cpo4dataE - _ZN34_INTERNAL_1dcacabe_4_k_cu_95752c654cuda3std3__45__cpo4cendE)
_ZN34_INTERNAL_1dcacabe_4_k_cu_95752c654cuda3std3__45__cpo4cendE:
	.zero		1
	.type		_ZN34_INTERNAL_1dcacabe_4_k_cu_95752c654cuda3std6ranges3__45__cpo4dataE,@object
	.size		_ZN34_INTERNAL_1dcacabe_4_k_cu_95752c654cuda3std6ranges3__45__cpo4dataE,(_ZN34_INTERNAL_1dcacabe_4_k_cu_95752c654cuda3std6ranges3__45__cpo5beginE - _ZN34_INTERNAL_1dcacabe_4_k_cu_95752c654cuda3std6ranges3__45__cpo4dataE)
_ZN34_INTERNAL_1dcacabe_4_k_cu_95752c654cuda3std6ranges3__45__cpo4dataE:
	.zero		1
	.type		_ZN34_INTERNAL_1dcacabe_4_k_cu_95752c654cuda3std6ranges3__45__cpo5beginE,@object
	.size		_ZN34_INTERNAL_1dcacabe_4_k_cu_95752c654cuda3std6ranges3__45__cpo5beginE,(_ZN34_INTERNAL_1dcacabe_4_k_cu_95752c654cuda3std3__45__cpo5crendE - _ZN34_INTERNAL_1dcacabe_4_k_cu_95752c654cuda3std6ranges3__45__cpo5beginE)
_ZN34_INTERNAL_1dcacabe_4_k_cu_95752c654cuda3std6ranges3__45__cpo5beginE:
	.zero		1
	.type		_ZN34_INTERNAL_1dcacabe_4_k_cu_95752c654cuda3std3__45__cpo5crendE,@object
	.size		_ZN34_INTERNAL_1dcacabe_4_k_cu_95752c654cuda3std3__45__cpo5crendE,(_ZN34_INTERNAL_1dcacabe_4_k_cu_95752c654cuda3std6ranges3__45__cpo8distanceE - _ZN34_INTERNAL_1dcacabe_4_k_cu_95752c654cuda3std3__45__cpo5crendE)
_ZN34_INTERNAL_1dcacabe_4_k_cu_95752c654cuda3std3__45__cpo5crendE:
	.zero		1
	.type		_ZN34_INTERNAL_1dcacabe_4_k_cu_95752c654cuda3std6ranges3__45__cpo8distanceE,@object
	.size		_ZN34_INTERNAL_1dcacabe_4_k_cu_95752c654cuda3std6ranges3__45__cpo8distanceE,(_ZN34_INTERNAL_1dcacabe_4_k_cu_95752c654cuda3std6ranges3__45__cpo7advanceE - _ZN34_INTERNAL_1dcacabe_4_k_cu_95752c654cuda3std6ranges3__45__cpo8distanceE)
_ZN34_INTERNAL_1dcacabe_4_k_cu_95752c654cuda3std6ranges3__45__cpo8distanceE:
	.zero		1
	.type		_ZN34_INTERNAL_1dcacabe_4_k_cu_95752c654cuda3std6ranges3__45__cpo7advanceE,@object
	.size		_ZN34_INTERNAL_1dcacabe_4_k_cu_95752c654cuda3std6ranges3__45__cpo7advanceE,(_ZN34_INTERNAL_1dcacabe_4_k_cu_95752c654cuda3std3__45__cpo3endE - _ZN34_INTERNAL_1dcacabe_4_k_cu_95752c654cuda3std6ranges3__45__cpo7advanceE)
_ZN34_INTERNAL_1dcacabe_4_k_cu_95752c654cuda3std6ranges3__45__cpo7advanceE:
	.zero		1
	.type		_ZN34_INTERNAL_1dcacabe_4_k_cu_95752c654cuda3std3__45__cpo3endE,@object
	.size		_ZN34_INTERNAL_1dcacabe_4_k_cu_95752c654cuda3std3__45__cpo3endE,(_ZN34_INTERNAL_1dcacabe_4_k_cu_95752c654cuda3std6ranges3__45__cpo4nextE - _ZN34_INTERNAL_1dcacabe_4_k_cu_95752c654cuda3std3__45__cpo3endE)
_ZN34_INTERNAL_1dcacabe_4_k_cu_95752c654cuda3std3__45__cpo3endE:
	.zero		1
	.type		_ZN34_INTERNAL_1dcacabe_4_k_cu_95752c654cuda3std6ranges3__45__cpo4nextE,@object
	.size		_ZN34_INTERNAL_1dcacabe_4_k_cu_95752c654cuda3std6ranges3__45__cpo4nextE,(_ZN34_INTERNAL_1dcacabe_4_k_cu_95752c654cuda3std6ranges3__45__cpo4swapE - _ZN34_INTERNAL_1dcacabe_4_k_cu_95752c654cuda3std6ranges3__45__cpo4nextE)
_ZN34_INTERNAL_1dcacabe_4_k_cu_95752c654cuda3std6ranges3__45__cpo4nextE:
	.zero		1
	.type		_ZN34_INTERNAL_1dcacabe_4_k_cu_95752c654cuda3std6ranges3__45__cpo4swapE,@object
	.size		_ZN34_INTERNAL_1dcacabe_4_k_cu_95752c654cuda3std6ranges3__45__cpo4swapE,(_ZN34_INTERNAL_1dcacabe_4_k_cu_95752c654cuda3std3__45__cpo4rendE - _ZN34_INTERNAL_1dcacabe_4_k_cu_95752c654cuda3std6ranges3__45__cpo4swapE)
_ZN34_INTERNAL_1dcacabe_4_k_cu_95752c654cuda3std6ranges3__45__cpo4swapE:
	.zero		1
	.type		_ZN34_INTERNAL_1dcacabe_4_k_cu_95752c654cuda3std3__45__cpo4rendE,@object
	.size		_ZN34_INTERNAL_1dcacabe_4_k_cu_95752c654cuda3std3__45__cpo4rendE,(_ZN34_INTERNAL_1dcacabe_4_k_cu_95752c654cuda3std6ranges3__45__cpo4sizeE - _ZN34_INTERNAL_1dcacabe_4_k_cu_95752c654cuda3std3__45__cpo4rendE)
_ZN34_INTERNAL_1dcacabe_4_k_cu_95752c654cuda3std3__45__cpo4rendE:
	.zero		1
	.type		_ZN34_INTERNAL_1dcacabe_4_k_cu_95752c654cuda3std6ranges3__45__cpo4sizeE,@object
	.size		_ZN34_INTERNAL_1dcacabe_4_k_cu_95752c654cuda3std6ranges3__45__cpo4sizeE,(_ZN34_INTERNAL_1dcacabe_4_k_cu_95752c654cuda3std6ranges3__45__cpo6cbeginE - _ZN34_INTERNAL_1dcacabe_4_k_cu_95752c654cuda3std6ranges3__45__cpo4sizeE)
_ZN34_INTERNAL_1dcacabe_4_k_cu_95752c654cuda3std6ranges3__45__cpo4sizeE:
	.zero		1
	.type		_ZN34_INTERNAL_1dcacabe_4_k_cu_95752c654cuda3std6ranges3__45__cpo6cbeginE,@object
	.size		_ZN34_INTERNAL_1dcacabe_4_k_cu_95752c654cuda3std6ranges3__45__cpo6cbeginE,(.L_13 - _ZN34_INTERNAL_1dcacabe_4_k_cu_95752c654cuda3std6ranges3__45__cpo6cbeginE)
_ZN34_INTERNAL_1dcacabe_4_k_cu_95752c654cuda3std6ranges3__45__cpo6cbeginE:
	.zero		1
.L_13:


//--------------------- .nv.constant0._Z11test_globalPf --------------------------
	.section	.nv.constant0._Z11test_globalPf,"a",@progbits
	.sectionflags	@""
	.align	4
.nv.constant0._Z11test_globalPf:
	.zero		904


//--------------------- SYMBOLS --------------------------

	.type		.nv.reservedSmem.offset0,@object
	.size		.nv.reservedSmem.offset0,0x4
